	.headerflags	@"EF_CUDA_TEXMODE_UNIFIED EF_CUDA_64BIT_ADDRESS EF_CUDA_ACCELERATORS EF_CUDA_SM90 EF_CUDA_VIRTUAL_SM(EF_CUDA_SM90)"
	.elftype	@"ET_EXEC"


//--------------------- .nv.info                  --------------------------
	.section	.nv.info,"",@"SHT_CUDA_INFO"
	.align	4


	//----- nvinfo : EIATTR_REGCOUNT
	.align		4
        /*0000*/ 	.byte	0x04, 0x2f
        /*0002*/ 	.short	(.L_1 - .L_0)
	.align		4
.L_0:
        /*0004*/ 	.word	index@(triton_poi_fused_cat_26)
        /*0008*/ 	.word	0x00000014


	//----- nvinfo : EIATTR_MIN_STACK_SIZE
	.align		4
.L_1:
        /*000c*/ 	.byte	0x04, 0x12
        /*000e*/ 	.short	(.L_3 - .L_2)
	.align		4
.L_2:
        /*0010*/ 	.word	index@(triton_poi_fused_cat_26)
        /*0014*/ 	.word	0x00000000


	//----- nvinfo : EIATTR_FRAME_SIZE
	.align		4
.L_3:
        /*0018*/ 	.byte	0x04, 0x11
        /*001a*/ 	.short	(.L_5 - .L_4)
	.align		4
.L_4:
        /*001c*/ 	.word	index@(triton_poi_fused_cat_26)
        /*0020*/ 	.word	0x00000000


	//----- nvinfo : EIATTR_MIN_STACK_SIZE
	.align		4
.L_5:
        /*0024*/ 	.byte	0x04, 0x12
        /*0026*/ 	.short	(.L_7 - .L_6)
	.align		4
.L_6:
        /*0028*/ 	.word	index@(triton_poi_fused_cat_26)
        /*002c*/ 	.word	0x00000000
.L_7:


//--------------------- .nv.info.triton_poi_fused_cat_26 --------------------------
	.section	.nv.info.triton_poi_fused_cat_26,"",@"SHT_CUDA_INFO"
	.sectionflags	@""
	.align	4


	//----- nvinfo : EIATTR_CUDA_API_VERSION
	.align		4
        /*0000*/ 	.byte	0x04, 0x37
        /*0002*/ 	.short	(.L_9 - .L_8)
.L_8:
        /*0004*/ 	.word	0x0000007c


	//----- nvinfo : EIATTR_KPARAM_INFO
	.align		4
.L_9:
        /*0008*/ 	.byte	0x04, 0x17
        /*000a*/ 	.short	(.L_11 - .L_10)
.L_10:
        /*000c*/ 	.word	0x00000000
        /*0010*/ 	.short	0x0004
        /*0012*/ 	.short	0x0020
        /*0014*/ 	.byte	0x00, 0xf0, 0x11, 0x00


	//----- nvinfo : EIATTR_KPARAM_INFO
	.align		4
.L_11:
        /*0018*/ 	.byte	0x04, 0x17
        /*001a*/ 	.short	(.L_13 - .L_12)
.L_12:
        /*001c*/ 	.word	0x00000000
        /*0020*/ 	.short	0x0003
        /*0022*/ 	.short	0x0018
        /*0024*/ 	.byte	0x00, 0xf4, 0x21, 0x00


	//----- nvinfo : EIATTR_KPARAM_INFO
	.align		4
.L_13:
        /*0028*/ 	.byte	0x04, 0x17
        /*002a*/ 	.short	(.L_15 - .L_14)
.L_14:
        /*002c*/ 	.word	0x00000000
        /*0030*/ 	.short	0x0002
        /*0032*/ 	.short	0x0010
        /*0034*/ 	.byte	0x00, 0xf4, 0x21, 0x00


	//----- nvinfo : EIATTR_KPARAM_INFO
	.align		4
.L_15:
        /*0038*/ 	.byte	0x04, 0x17
        /*003a*/ 	.short	(.L_17 - .L_16)
.L_16:
        /*003c*/ 	.word	0x00000000
        /*0040*/ 	.short	0x0001
        /*0042*/ 	.short	0x0008
        /*0044*/ 	.byte	0x00, 0xf4, 0x21, 0x00


	//----- nvinfo : EIATTR_KPARAM_INFO
	.align		4
.L_17:
        /*0048*/ 	.byte	0x04, 0x17
        /*004a*/ 	.short	(.L_19 - .L_18)
.L_18:
        /*004c*/ 	.word	0x00000000
        /*0050*/ 	.short	0x0000
        /*0052*/ 	.short	0x0000
        /*0054*/ 	.byte	0x00, 0xf4, 0x21, 0x00


	//----- nvinfo : EIATTR_SPARSE_MMA_MASK
	.align		4
.L_19:
        /*0058*/ 	.byte	0x03, 0x50
        /*005a*/ 	.short	0x0000


	//----- nvinfo : EIATTR_MAXREG_COUNT
	.align		4
        /*005c*/ 	.byte	0x03, 0x1b
        /*005e*/ 	.short	0x00ff


	//----- nvinfo : EIATTR_EXIT_INSTR_OFFSETS
	.align		4
        /*0060*/ 	.byte	0x04, 0x1c
        /*0062*/ 	.short	(.L_21 - .L_20)


	//   ....[0]....
.L_20:
        /*0064*/ 	.word	0x00000350


	//----- nvinfo : EIATTR_REQNTID
	.align		4
.L_21:
        /*0068*/ 	.byte	0x04, 0x10
        /*006a*/ 	.short	(.L_23 - .L_22)
.L_22:
        /*006c*/ 	.word	0x00000100
        /*0070*/ 	.word	0x00000001
        /*0074*/ 	.word	0x00000001


	//----- nvinfo : EIATTR_CBANK_PARAM_SIZE
	.align		4
.L_23:
        /*0078*/ 	.byte	0x03, 0x19
        /*007a*/ 	.short	0x0024


	//----- nvinfo : EIATTR_PARAM_CBANK
	.align		4
        /*007c*/ 	.byte	0x04, 0x0a
        /*007e*/ 	.short	(.L_25 - .L_24)
	.align		4
.L_24:
        /*0080*/ 	.word	index@(.nv.constant0.triton_poi_fused_cat_26)
        /*0084*/ 	.short	0x0210
        /*0086*/ 	.short	0x0024


	//----- nvinfo : EIATTR_SW_WAR
	.align		4
.L_25:
        /*0088*/ 	.byte	0x04, 0x36
        /*008a*/ 	.short	(.L_27 - .L_26)
.L_26:
        /*008c*/ 	.word	0x00000008
.L_27:


//--------------------- .nv.callgraph             --------------------------
	.section	.nv.callgraph,"",@"SHT_CUDA_CALLGRAPH"
	.align	4
	.sectionentsize	8
	.align		4
        /*0000*/ 	.word	0x00000000
	.align		4
        /*0004*/ 	.word	0xffffffff
	.align		4
        /*0008*/ 	.word	0x00000000
	.align		4
        /*000c*/ 	.word	0xfffffffe
	.align		4
        /*0010*/ 	.word	0x00000000
	.align		4
        /*0014*/ 	.word	0xfffffffd
	.align		4
        /*0018*/ 	.word	0x00000000
	.align		4
        /*001c*/ 	.word	0xfffffffc


//--------------------- .text.triton_poi_fused_cat_26 --------------------------
	.section	.text.triton_poi_fused_cat_26,"ax",@progbits
	.align	128
        .global         triton_poi_fused_cat_26
        .type           triton_poi_fused_cat_26,@function
        .size           triton_poi_fused_cat_26,(.L_x_1 - triton_poi_fused_cat_26)
        .other          triton_poi_fused_cat_26,@"STO_CUDA_ENTRY STV_DEFAULT"
triton_poi_fused_cat_26:
.text.triton_poi_fused_cat_26:
[----:B------:R-:W-:Y:S01]  /*0000*/  LDC R1, c[0x0][0x28] ;  /* 0x00000a00ff017b82 */ /* 0x000fe20000000800 */
[----:B------:R-:W1:Y:S07]  /*0010*/  S2R R0, SR_TID.X ;  /* 0x0000000000007919 */ /* 0x000e6e0000002100 */
[----:B------:R-:W2:Y:S01]  /*0020*/  LDC.64 R4, c[0x0][0x210] ;  /* 0x00008400ff047b82 */ /* 0x000ea20000000a00 */
[----:B------:R-:W-:Y:S01]  /*0030*/  ULDC.64 UR6, c[0x0][0x220] ;  /* 0x0000880000067ab9 */ /* 0x000fe20000000a00 */
[----:B------:R-:W-:Y:S01]  /*0040*/  ULDC.64 UR4, c[0x0][0x208] ;  /* 0x0000820000047ab9 */ /* 0x000fe20000000a00 */
[----:B------:R-:W3:Y:S01]  /*0050*/  S2R R3, SR_CTAID.X ;  /* 0x0000000000037919 */ /* 0x000ee20000002500 */
[----:B-1----:R-:W-:-:S05]  /*0060*/  IMAD.SHL.U32 R0, R0, 0x2, RZ ;  /* 0x0000000200007824 */ /* 0x002fca00078e00ff */
[----:B------:R-:W-:-:S05]  /*0070*/  LOP3.LUT R0, R0, 0x1fe, RZ, 0xc0, !PT ;  /* 0x000001fe00007812 */ /* 0x000fca00078ec0ff */
[----:B---3--:R-:W-:Y:S02]  /*0080*/  IMAD R0, R3, 0x200, R0 ;  /* 0x0000020003007824 */ /* 0x008fe400078e0200 */
[----:B------:R-:W1:Y:S03]  /*0090*/  LDC.64 R2, c[0x0][0x218] ;  /* 0x00008600ff027b82 */ /* 0x000e660000000a00 */
[----:B------:R-:W-:-:S04]  /*00a0*/  SHF.R.S32.HI R7, RZ, 0x1f, R0 ;  /* 0x0000001fff077819 */ /* 0x000fc80000011400 */
[CC--:B------:R-:W-:Y:S02]  /*00b0*/  LEA.HI R6, R7.reuse, R0.reuse, RZ, 0xa ;  /* 0x0000000007067211 */ /* 0x0c0fe400078f50ff */
[----:B------:R-:W-:Y:S02]  /*00c0*/  LEA.HI R10, R7, R0, RZ, 0x12 ;  /* 0x00000000070a7211 */ /* 0x000fe400078f90ff */
[----:B------:R-:W-:Y:S02]  /*00d0*/  SHF.R.S32.HI R8, RZ, 0xa, R6 ;  /* 0x0000000aff087819 */ /* 0x000fe40000011406 */
[----:B------:R-:W-:Y:S02]  /*00e0*/  SHF.R.S32.HI R12, RZ, 0x12, R10 ;  /* 0x00000012ff0c7819 */ /* 0x000fe4000001140a */
[----:B------:R-:W-:Y:S02]  /*00f0*/  LEA.HI R7, R8, R8, RZ, 0x8 ;  /* 0x0000000808077211 */ /* 0x000fe400078f40ff */
[----:B------:R-:W-:Y:S01]  /*0100*/  LOP3.LUT R9, R6, 0xfffffc00, RZ, 0xc0, !PT ;  /* 0xfffffc0006097812 */ /* 0x000fe200078ec0ff */
[----:B------:R-:W-:Y:S01]  /*0110*/  IMAD.SHL.U32 R6, R12, 0x20000, RZ ;  /* 0x000200000c067824 */ /* 0x000fe200078e00ff */
[----:B------:R-:W-:-:S02]  /*0120*/  LOP3.LUT R7, R7, 0xffffff00, RZ, 0xc0, !PT ;  /* 0xffffff0007077812 */ /* 0x000fc400078ec0ff */
[----:B------:R-:W-:Y:S01]  /*0130*/  LOP3.LUT R11, R10, 0xfffc0000, RZ, 0xc0, !PT ;  /* 0xfffc00000a0b7812 */ /* 0x000fe200078ec0ff */
[----:B------:R-:W-:Y:S01]  /*0140*/  IMAD.IADD R9, R0, 0x1, -R9 ;  /* 0x0000000100097824 */ /* 0x000fe200078e0a09 */
[----:B------:R-:W-:Y:S01]  /*0150*/  SHF.R.S32.HI R13, RZ, 0x1f, R6 ;  /* 0x0000001fff0d7819 */ /* 0x000fe20000011406 */
[----:B------:R-:W-:Y:S01]  /*0160*/  IMAD.IADD R7, R8, 0x1, -R7 ;  /* 0x0000000108077824 */ /* 0x000fe200078e0a07 */
[----:B------:R-:W-:Y:S02]  /*0170*/  IADD3 R11, R6, R0, -R11 ;  /* 0x00000000060b7210 */ /* 0x000fe40007ffe80b */
[----:B------:R-:W-:Y:S01]  /*0180*/  SHF.R.S32.HI R10, RZ, 0x1f, R9 ;  /* 0x0000001fff0a7819 */ /* 0x000fe20000011409 */
[C---:B------:R-:W-:Y:S01]  /*0190*/  IMAD.SHL.U32 R8, R7.reuse, 0x400, RZ ;  /* 0x0000040007087824 */ /* 0x040fe200078e00ff */
[----:B------:R-:W-:Y:S01]  /*01a0*/  ISETP.GE.AND P1, PT, R7, 0x80, PT ;  /* 0x000000800700780c */ /* 0x000fe20003f26270 */
[----:B--2---:R-:W-:Y:S01]  /*01b0*/  IMAD.WIDE R4, R11, 0x4, R4 ;  /* 0x000000040b047825 */ /* 0x004fe200078e0204 */
[----:B------:R-:W-:-:S02]  /*01c0*/  ISETP.GT.AND P0, PT, R7, 0x7f, PT ;  /* 0x0000007f0700780c */ /* 0x000fc40003f04270 */
[----:B------:R-:W-:Y:S01]  /*01d0*/  IADD3 R14, P2, P3, R8, R9, R6 ;  /* 0x00000009080e7210 */ /* 0x000fe20007b5e006 */
[----:B------:R-:W-:Y:S01]  /*01e0*/  IMAD R9, R12, 0x400, R9 ;  /* 0x000004000c097824 */ /* 0x000fe200078e0209 */
[----:B------:R-:W-:-:S03]  /*01f0*/  SHF.R.S32.HI R8, RZ, 0x1f, R8 ;  /* 0x0000001fff087819 */ /* 0x000fc60000011408 */
[----:B-1----:R-:W-:Y:S01]  /*0200*/  IMAD.WIDE R2, R9, 0x4, R2 ;  /* 0x0000000409027825 */ /* 0x002fe200078e0202 */
[----:B------:R-:W-:Y:S02]  /*0210*/  IADD3.X R7, R8, R10, R13, P2, P3 ;  /* 0x0000000a08077210 */ /* 0x000fe400017e640d */
[----:B------:R-:W-:Y:S02]  /*0220*/  CS2R R10, SRZ ;  /* 0x00000000000a7805 */ /* 0x000fe4000001ff00 */
[----:B------:R-:W-:Y:S02]  /*0230*/  CS2R R12, SRZ ;  /* 0x00000000000c7805 */ /* 0x000fe4000001ff00 */
[C---:B------:R-:W-:Y:S01]  /*0240*/  LEA R6, P2, R14.reuse, UR6, 0x2 ;  /* 0x000000060e067c11 */ /* 0x040fe2000f8410ff */
[----:B------:R-:W1:Y:S01]  /*0250*/  LDC.64 R8, c[0x0][0x228] ;  /* 0x00008a00ff087b82 */ /* 0x000e620000000a00 */
[----:B------:R-:W2:Y:S02]  /*0260*/  @!P1 LDG.E.64 R10, desc[UR4][R4.64] ;  /* 0x00000004040a9981 */ /* 0x000ea4000c1e1b00 */
[----:B------:R-:W-:-:S02]  /*0270*/  LEA.HI.X R7, R14, UR7, R7, 0x2, P2 ;  /* 0x000000070e077c11 */ /* 0x000fc400090f1407 */
[----:B------:R-:W-:Y:S01]  /*0280*/  CS2R R14, SRZ ;  /* 0x00000000000e7805 */ /* 0x000fe2000001ff00 */
[----:B------:R1:W3:Y:S05]  /*0290*/  @!P1 LDG.E.EL.64 R12, desc[UR4][R2.64] ;  /* 0x00000004020c9981 */ /* 0x0002ea000c2e1b00 */
[----:B------:R-:W4:Y:S01]  /*02a0*/  @P0 LDG.E.64 R14, desc[UR4][R6.64+-0x80000] ;  /* 0xf8000004060e0981 */ /* 0x000f22000c1e1b00 */
[----:B-1----:R-:W-:Y:S01]  /*02b0*/  IMAD.WIDE R2, R0, 0x4, R8 ;  /* 0x0000000400027825 */ /* 0x002fe200078e0208 */
[----:B--2---:R-:W-:Y:S02]  /*02c0*/  SEL R17, R10, RZ, !P1 ;  /* 0x000000ff0a117207 */ /* 0x004fe40004800000 */
[----:B------:R-:W-:-:S02]  /*02d0*/  SEL R10, R11, RZ, !P1 ;  /* 0x000000ff0b0a7207 */ /* 0x000fc40004800000 */
[----:B---3--:R-:W-:Y:S02]  /*02e0*/  SEL R12, R12, RZ, !P1 ;  /* 0x000000ff0c0c7207 */ /* 0x008fe40004800000 */
[----:B------:R-:W-:-:S03]  /*02f0*/  SEL R13, R13, RZ, !P1 ;  /* 0x000000ff0d0d7207 */ /* 0x000fc60004800000 */
[----:B------:R-:W-:Y:S01]  /*0300*/  FMUL R12, R17, R12 ;  /* 0x0000000c110c7220 */ /* 0x000fe20000400000 */
[----:B----4-:R-:W-:Y:S01]  /*0310*/  @P1 SEL R12, R14, RZ, P0 ;  /* 0x000000ff0e0c1207 */ /* 0x010fe20000000000 */
[----:B------:R-:W-:Y:S01]  /*0320*/  FMUL R13, R10, R13 ;  /* 0x0000000d0a0d7220 */ /* 0x000fe20000400000 */
[----:B------:R-:W-:-:S05]  /*0330*/  @P1 SEL R13, R15, RZ, P0 ;  /* 0x000000ff0f0d1207 */ /* 0x000fca0000000000 */
[----:B------:R-:W-:Y:S01]  /*0340*/  STG.E.64 desc[UR4][R2.64], R12 ;  /* 0x0000000c02007986 */ /* 0x000fe2000c101b04 */
[----:B------:R-:W-:Y:S05]  /*0350*/  EXIT ;  /* 0x000000000000794d */ /* 0x000fea0003800000 */
.L_x_0:
[----:B------:R-:W-:-:S00]  /*0360*/  BRA `(.L_x_0) ;  /* 0xfffffffc00fc7947 */ /* 0x000fc0000383ffff */
[----:B------:R-:W-:-:S00]  /*0370*/  NOP ;  /* 0x0000000000007918 */ /* 0x000fc00000000000 */
        /* <DEDUP_REMOVED lines=8> */
.L_x_1:


//--------------------- .nv.constant0.triton_poi_fused_cat_26 --------------------------
	.section	.nv.constant0.triton_poi_fused_cat_26,"a",@progbits
	.sectionflags	@""
	.align	4
.nv.constant0.triton_poi_fused_cat_26:
	.zero		564
